	.headerflags	@"EF_CUDA_TEXMODE_UNIFIED EF_CUDA_64BIT_ADDRESS EF_CUDA_ACCELERATORS EF_CUDA_SM90 EF_CUDA_VIRTUAL_SM(EF_CUDA_SM90)"
	.elftype	@"ET_EXEC"


//--------------------- .nv.info                  --------------------------
	.section	.nv.info,"",@"SHT_CUDA_INFO"
	.align	4


	//----- nvinfo : EIATTR_REGCOUNT
	.align		4
        /*0000*/ 	.byte	0x04, 0x2f
        /*0002*/ 	.short	(.L_1 - .L_0)
	.align		4
.L_0:
        /*0004*/ 	.word	index@(triton_poi_fused_constant_pad_nd_relu_26)
        /*0008*/ 	.word	0x00000015


	//----- nvinfo : EIATTR_MIN_STACK_SIZE
	.align		4
.L_1:
        /*000c*/ 	.byte	0x04, 0x12
        /*000e*/ 	.short	(.L_3 - .L_2)
	.align		4
.L_2:
        /*0010*/ 	.word	index@(triton_poi_fused_constant_pad_nd_relu_26)
        /*0014*/ 	.word	0x00000000


	//----- nvinfo : EIATTR_FRAME_SIZE
	.align		4
.L_3:
        /*0018*/ 	.byte	0x04, 0x11
        /*001a*/ 	.short	(.L_5 - .L_4)
	.align		4
.L_4:
        /*001c*/ 	.word	index@(triton_poi_fused_constant_pad_nd_relu_26)
        /*0020*/ 	.word	0x00000000


	//----- nvinfo : EIATTR_MIN_STACK_SIZE
	.align		4
.L_5:
        /*0024*/ 	.byte	0x04, 0x12
        /*0026*/ 	.short	(.L_7 - .L_6)
	.align		4
.L_6:
        /*0028*/ 	.word	index@(triton_poi_fused_constant_pad_nd_relu_26)
        /*002c*/ 	.word	0x00000000
.L_7:


//--------------------- .nv.info.triton_poi_fused_constant_pad_nd_relu_26 --------------------------
	.section	.nv.info.triton_poi_fused_constant_pad_nd_relu_26,"",@"SHT_CUDA_INFO"
	.sectionflags	@""
	.align	4


	//----- nvinfo : EIATTR_CUDA_API_VERSION
	.align		4
        /*0000*/ 	.byte	0x04, 0x37
        /*0002*/ 	.short	(.L_9 - .L_8)
.L_8:
        /*0004*/ 	.word	0x0000007c


	//----- nvinfo : EIATTR_KPARAM_INFO
	.align		4
.L_9:
        /*0008*/ 	.byte	0x04, 0x17
        /*000a*/ 	.short	(.L_11 - .L_10)
.L_10:
        /*000c*/ 	.word	0x00000000
        /*0010*/ 	.short	0x0002
        /*0012*/ 	.short	0x0010
        /*0014*/ 	.byte	0x00, 0xf0, 0x11, 0x00


	//----- nvinfo : EIATTR_KPARAM_INFO
	.align		4
.L_11:
        /*0018*/ 	.byte	0x04, 0x17
        /*001a*/ 	.short	(.L_13 - .L_12)
.L_12:
        /*001c*/ 	.word	0x00000000
        /*0020*/ 	.short	0x0001
        /*0022*/ 	.short	0x0008
        /*0024*/ 	.byte	0x00, 0xf4, 0x21, 0x00


	//----- nvinfo : EIATTR_KPARAM_INFO
	.align		4
.L_13:
        /*0028*/ 	.byte	0x04, 0x17
        /*002a*/ 	.short	(.L_15 - .L_14)
.L_14:
        /*002c*/ 	.word	0x00000000
        /*0030*/ 	.short	0x0000
        /*0032*/ 	.short	0x0000
        /*0034*/ 	.byte	0x00, 0xf4, 0x21, 0x00


	//----- nvinfo : EIATTR_SPARSE_MMA_MASK
	.align		4
.L_15:
        /*0038*/ 	.byte	0x03, 0x50
        /*003a*/ 	.short	0x0000


	//----- nvinfo : EIATTR_MAXREG_COUNT
	.align		4
        /*003c*/ 	.byte	0x03, 0x1b
        /*003e*/ 	.short	0x00ff


	//----- nvinfo : EIATTR_EXIT_INSTR_OFFSETS
	.align		4
        /*0040*/ 	.byte	0x04, 0x1c
        /*0042*/ 	.short	(.L_17 - .L_16)


	//   ....[0]....
.L_16:
        /*0044*/ 	.word	0x00000650


	//----- nvinfo : EIATTR_REQNTID
	.align		4
.L_17:
        /*0048*/ 	.byte	0x04, 0x10
        /*004a*/ 	.short	(.L_19 - .L_18)
.L_18:
        /*004c*/ 	.word	0x00000080
        /*0050*/ 	.word	0x00000001
        /*0054*/ 	.word	0x00000001


	//----- nvinfo : EIATTR_CBANK_PARAM_SIZE
	.align		4
.L_19:
        /*0058*/ 	.byte	0x03, 0x19
        /*005a*/ 	.short	0x0014


	//----- nvinfo : EIATTR_PARAM_CBANK
	.align		4
        /*005c*/ 	.byte	0x04, 0x0a
        /*005e*/ 	.short	(.L_21 - .L_20)
	.align		4
.L_20:
        /*0060*/ 	.word	index@(.nv.constant0.triton_poi_fused_constant_pad_nd_relu_26)
        /*0064*/ 	.short	0x0210
        /*0066*/ 	.short	0x0014


	//----- nvinfo : EIATTR_SW_WAR
	.align		4
.L_21:
        /*0068*/ 	.byte	0x04, 0x36
        /*006a*/ 	.short	(.L_23 - .L_22)
.L_22:
        /*006c*/ 	.word	0x00000008
.L_23:


//--------------------- .nv.callgraph             --------------------------
	.section	.nv.callgraph,"",@"SHT_CUDA_CALLGRAPH"
	.align	4
	.sectionentsize	8
	.align		4
        /*0000*/ 	.word	0x00000000
	.align		4
        /*0004*/ 	.word	0xffffffff
	.align		4
        /*0008*/ 	.word	0x00000000
	.align		4
        /*000c*/ 	.word	0xfffffffe
	.align		4
        /*0010*/ 	.word	0x00000000
	.align		4
        /*0014*/ 	.word	0xfffffffd
	.align		4
        /*0018*/ 	.word	0x00000000
	.align		4
        /*001c*/ 	.word	0xfffffffc


//--------------------- .text.triton_poi_fused_constant_pad_nd_relu_26 --------------------------
	.section	.text.triton_poi_fused_constant_pad_nd_relu_26,"ax",@progbits
	.align	128
        .global         triton_poi_fused_constant_pad_nd_relu_26
        .type           triton_poi_fused_constant_pad_nd_relu_26,@function
        .size           triton_poi_fused_constant_pad_nd_relu_26,(.L_x_1 - triton_poi_fused_constant_pad_nd_relu_26)
        .other          triton_poi_fused_constant_pad_nd_relu_26,@"STO_CUDA_ENTRY STV_DEFAULT"
triton_poi_fused_constant_pad_nd_relu_26:
.text.triton_poi_fused_constant_pad_nd_relu_26:
[----:B------:R-:W-:Y:S01]  /*0000*/  LDC R1, c[0x0][0x28] ;  /* 0x00000a00ff017b82 */ /* 0x000fe20000000800 */
[----:B------:R-:W1:Y:S01]  /*0010*/  S2R R0, SR_TID.X ;  /* 0x0000000000007919 */ /* 0x000e620000002100 */
[----:B------:R-:W-:Y:S01]  /*0020*/  IMAD.MOV.U32 R2, RZ, RZ, RZ ;  /* 0x000000ffff027224 */ /* 0x000fe200078e00ff */
[----:B------:R-:W-:Y:S01]  /*0030*/  ULDC.64 UR4, c[0x0][0x210] ;  /* 0x0000840000047ab9 */ /* 0x000fe20000000a00 */
[----:B------:R-:W2:Y:S01]  /*0040*/  S2R R3, SR_CTAID.X ;  /* 0x0000000000037919 */ /* 0x000ea20000002500 */
[----:B-1----:R-:W-:-:S05]  /*0050*/  IMAD.SHL.U32 R0, R0, 0x4, RZ ;  /* 0x0000000400007824 */ /* 0x002fca00078e00ff */
[----:B------:R-:W-:-:S05]  /*0060*/  LOP3.LUT R0, R0, 0x1fc, RZ, 0xc0, !PT ;  /* 0x000001fc00007812 */ /* 0x000fca00078ec0ff */
[----:B--2---:R-:W-:-:S04]  /*0070*/  IMAD R3, R3, 0x200, R0 ;  /* 0x0000020003037824 */ /* 0x004fc800078e0200 */
[----:B------:R-:W-:-:S04]  /*0080*/  IMAD.HI R4, R3, 0x2aaaaaab, RZ ;  /* 0x2aaaaaab03047827 */ /* 0x000fc800078e02ff */
[C---:B------:R-:W-:Y:S01]  /*0090*/  VIADD R5, R3.reuse, 0x2 ;  /* 0x0000000203057836 */ /* 0x040fe20000000000 */
[----:B------:R-:W-:Y:S01]  /*00a0*/  LEA.HI R7, R4, R4, RZ, 0x1 ;  /* 0x0000000404077211 */ /* 0x000fe200078f08ff */
[----:B------:R-:W-:Y:S02]  /*00b0*/  VIADD R0, R3, 0x1 ;  /* 0x0000000103007836 */ /* 0x000fe40000000000 */
[----:B------:R-:W-:-:S04]  /*00c0*/  IMAD.HI R6, R5, 0x2aaaaaab, RZ ;  /* 0x2aaaaaab05067827 */ /* 0x000fc800078e02ff */
[----:B------:R-:W-:Y:S02]  /*00d0*/  IMAD.MOV.U32 R4, RZ, RZ, RZ ;  /* 0x000000ffff047224 */ /* 0x000fe400078e00ff */
[----:B------:R-:W-:-:S04]  /*00e0*/  IMAD.HI R10, R0, 0x2aaaaaab, RZ ;  /* 0x2aaaaaab000a7827 */ /* 0x000fc800078e02ff */
[----:B------:R-:W-:Y:S01]  /*00f0*/  IMAD.HI R14, R5, -0x77777777, R4 ;  /* 0x88888889050e7827 */ /* 0x000fe200078e0204 */
[----:B------:R-:W-:Y:S02]  /*0100*/  LEA.HI R4, R6, R6, RZ, 0x1 ;  /* 0x0000000606047211 */ /* 0x000fe400078f08ff */
[----:B------:R-:W-:Y:S01]  /*0110*/  LEA.HI R11, R10, R10, RZ, 0x1 ;  /* 0x0000000a0a0b7211 */ /* 0x000fe200078f08ff */
[----:B------:R-:W-:-:S04]  /*0120*/  IMAD.HI R8, R7, 0x66666667, RZ ;  /* 0x6666666707087827 */ /* 0x000fc800078e02ff */
[----:B------:R-:W-:Y:S01]  /*0130*/  IMAD.HI R12, R3, -0x77777777, R2 ;  /* 0x88888889030c7827 */ /* 0x000fe200078e0202 */
[----:B------:R-:W-:-:S03]  /*0140*/  SHF.R.S32.HI R9, RZ, 0x1, R8 ;  /* 0x00000001ff097819 */ /* 0x000fc60000011408 */
[----:B------:R-:W-:Y:S01]  /*0150*/  VIADD R2, R3, 0x3 ;  /* 0x0000000303027836 */ /* 0x000fe20000000000 */
[----:B------:R-:W-:Y:S01]  /*0160*/  SHF.R.U32.HI R13, RZ, 0x1f, R12 ;  /* 0x0000001fff0d7819 */ /* 0x000fe2000001160c */
[----:B------:R-:W-:Y:S01]  /*0170*/  IMAD.HI R10, R4, 0x66666667, RZ ;  /* 0x66666667040a7827 */ /* 0x000fe200078e02ff */
[----:B------:R-:W-:Y:S02]  /*0180*/  LEA.HI R8, R8, R9, RZ, 0x1 ;  /* 0x0000000908087211 */ /* 0x000fe400078f08ff */
[----:B------:R-:W-:Y:S01]  /*0190*/  LEA.HI R12, R12, R13, RZ, 0x1c ;  /* 0x0000000d0c0c7211 */ /* 0x000fe200078fe0ff */
[----:B------:R-:W-:Y:S01]  /*01a0*/  IMAD.HI R6, R2, 0x2aaaaaab, RZ ;  /* 0x2aaaaaab02067827 */ /* 0x000fe200078e02ff */
[----:B------:R-:W-:-:S03]  /*01b0*/  SHF.R.S32.HI R9, RZ, 0x1, R10 ;  /* 0x00000001ff097819 */ /* 0x000fc6000001140a */
[----:B------:R-:W-:Y:S01]  /*01c0*/  IMAD R8, R8, -0x5, R7 ;  /* 0xfffffffb08087824 */ /* 0x000fe200078e0207 */
[----:B------:R-:W-:Y:S01]  /*01d0*/  LEA.HI R13, R6, R6, RZ, 0x1 ;  /* 0x00000006060d7211 */ /* 0x000fe200078f08ff */
[----:B------:R-:W-:Y:S01]  /*01e0*/  IMAD R6, R7, -0x6, R3 ;  /* 0xfffffffa07067824 */ /* 0x000fe200078e0203 */
[----:B------:R-:W-:Y:S01]  /*01f0*/  LEA.HI R9, R10, R9, RZ, 0x1 ;  /* 0x000000090a097211 */ /* 0x000fe200078f08ff */
[----:B------:R-:W-:Y:S01]  /*0200*/  IMAD R0, R11, -0x6, R0 ;  /* 0xfffffffa0b007824 */ /* 0x000fe200078e0200 */
[----:B------:R-:W-:Y:S01]  /*0210*/  SHF.R.U32.HI R7, RZ, 0x1f, R14 ;  /* 0x0000001fff077819 */ /* 0x000fe2000001160e */
[----:B------:R-:W-:Y:S01]  /*0220*/  IMAD.SHL.U32 R12, R12, 0x10, RZ ;  /* 0x000000100c0c7824 */ /* 0x000fe200078e00ff */
[C---:B------:R-:W-:Y:S01]  /*0230*/  ISETP.GT.AND P0, PT, R8.reuse, RZ, PT ;  /* 0x000000ff0800720c */ /* 0x040fe20003f04270 */
[----:B------:R-:W-:Y:S01]  /*0240*/  IMAD.SHL.U32 R11, R8, 0x4, RZ ;  /* 0x00000004080b7824 */ /* 0x000fe200078e00ff */
[----:B------:R-:W-:Y:S01]  /*0250*/  LEA.HI R14, R14, R7, RZ, 0x1c ;  /* 0x000000070e0e7211 */ /* 0x000fe200078fe0ff */
[----:B------:R-:W-:Y:S01]  /*0260*/  IMAD R9, R9, -0x5, R4 ;  /* 0xfffffffb09097824 */ /* 0x000fe200078e0204 */
[----:B------:R-:W-:Y:S01]  /*0270*/  SHF.R.S32.HI R8, RZ, 0x1f, R12 ;  /* 0x0000001fff087819 */ /* 0x000fe2000001140c */
[----:B------:R-:W-:-:S02]  /*0280*/  VIADD R10, R6, 0xffffffff ;  /* 0xffffffff060a7836 */ /* 0x000fc40000000000 */
[----:B------:R-:W-:Y:S01]  /*0290*/  IMAD R7, R4, -0x6, R5 ;  /* 0xfffffffa04077824 */ /* 0x000fe200078e0205 */
[--C-:B------:R-:W-:Y:S01]  /*02a0*/  SHF.R.S32.HI R4, RZ, 0x1f, R6.reuse ;  /* 0x0000001fff047819 */ /* 0x100fe20000011406 */
[----:B------:R-:W-:Y:S01]  /*02b0*/  IMAD.SHL.U32 R14, R14, 0x10, RZ ;  /* 0x000000100e0e7824 */ /* 0x000fe200078e00ff */
[-C--:B------:R-:W-:Y:S01]  /*02c0*/  IADD3 R5, P5, P6, R11, R12.reuse, R6 ;  /* 0x0000000c0b057210 */ /* 0x080fe20007ebe006 */
[----:B------:R-:W-:Y:S01]  /*02d0*/  IMAD R2, R13, -0x6, R2 ;  /* 0xfffffffa0d027824 */ /* 0x000fe200078e0202 */
[----:B------:R-:W-:Y:S01]  /*02e0*/  IADD3 R6, P3, P4, R11, R12, R0 ;  /* 0x0000000c0b067210 */ /* 0x000fe20007c7e000 */
[----:B------:R-:W-:Y:S01]  /*02f0*/  VIADD R16, R7, 0xffffffff ;  /* 0xffffffff07107836 */ /* 0x000fe20000000000 */
[C---:B------:R-:W-:Y:S01]  /*0300*/  ISETP.GT.AND P1, PT, R9.reuse, RZ, PT ;  /* 0x000000ff0900720c */ /* 0x040fe20003f24270 */
[----:B------:R-:W-:Y:S01]  /*0310*/  IMAD.SHL.U32 R9, R9, 0x4, RZ ;  /* 0x0000000409097824 */ /* 0x000fe200078e00ff */
[----:B------:R-:W-:Y:S02]  /*0320*/  SHF.R.S32.HI R11, RZ, 0x1f, R11 ;  /* 0x0000001fff0b7819 */ /* 0x000fe4000001140b */
[----:B------:R-:W-:-:S02]  /*0330*/  ISETP.LT.U32.AND P2, PT, R10, 0x4, P0 ;  /* 0x000000040a00780c */ /* 0x000fc40000741070 */
[----:B------:R-:W-:Y:S02]  /*0340*/  SHF.R.S32.HI R10, RZ, 0x1f, R0 ;  /* 0x0000001fff0a7819 */ /* 0x000fe40000011400 */
[--C-:B------:R-:W-:Y:S02]  /*0350*/  SHF.R.S32.HI R13, RZ, 0x1f, R7.reuse ;  /* 0x0000001fff0d7819 */ /* 0x100fe40000011407 */
[----:B------:R-:W-:Y:S02]  /*0360*/  IADD3.X R18, R11, R8, R4, P5, P6 ;  /* 0x000000080b127210 */ /* 0x000fe40002fec404 */
[----:B------:R-:W-:Y:S02]  /*0370*/  SHF.R.S32.HI R15, RZ, 0x1f, R14 ;  /* 0x0000001fff0f7819 */ /* 0x000fe4000001140e */
[----:B------:R-:W-:Y:S02]  /*0380*/  IADD3 R7, P5, P6, R9, R14, R7 ;  /* 0x0000000e09077210 */ /* 0x000fe40007ebe007 */
[----:B------:R-:W-:-:S02]  /*0390*/  SHF.R.S32.HI R12, RZ, 0x1f, R9 ;  /* 0x0000001fff0c7819 */ /* 0x000fc40000011409 */
[----:B------:R-:W-:Y:S02]  /*03a0*/  IADD3.X R11, R11, R8, R10, P3, P4 ;  /* 0x000000080b0b7210 */ /* 0x000fe40001fe840a */
[----:B------:R-:W-:Y:S02]  /*03b0*/  ISETP.LT.U32.AND P3, PT, R16, 0x4, P1 ;  /* 0x000000041000780c */ /* 0x000fe40000f61070 */
[----:B------:R-:W-:Y:S02]  /*03c0*/  ISETP.LT.U32.AND P0, PT, R0, 0x5, P0 ;  /* 0x000000050000780c */ /* 0x000fe40000701070 */
[----:B------:R-:W-:Y:S02]  /*03d0*/  IADD3.X R16, R12, R15, R13, P5, P6 ;  /* 0x0000000f0c107210 */ /* 0x000fe40002fec40d */
[--C-:B------:R-:W-:Y:S02]  /*03e0*/  IADD3 R14, P4, P5, R9, R14, R2.reuse ;  /* 0x0000000e090e7210 */ /* 0x100fe40007d9e002 */
[----:B------:R-:W-:-:S02]  /*03f0*/  SHF.R.S32.HI R0, RZ, 0x1f, R2 ;  /* 0x0000001fff007819 */ /* 0x000fc40000011402 */
[C---:B------:R-:W-:Y:S02]  /*0400*/  LEA R4, P6, R5.reuse, UR4, 0x2 ;  /* 0x0000000405047c11 */ /* 0x040fe4000f8c10ff */
[----:B------:R-:W-:Y:S01]  /*0410*/  IADD3.X R15, R12, R15, R0, P4, P5 ;  /* 0x0000000f0c0f7210 */ /* 0x000fe200027ea400 */
[----:B------:R-:W-:Y:S01]  /*0420*/  IMAD.MOV.U32 R0, RZ, RZ, RZ ;  /* 0x000000ffff007224 */ /* 0x000fe200078e00ff */
[----:B------:R-:W-:Y:S01]  /*0430*/  ISETP.LT.U32.AND P1, PT, R2, 0x5, P1 ;  /* 0x000000050200780c */ /* 0x000fe20000f21070 */
[----:B------:R-:W-:Y:S01]  /*0440*/  IMAD.MOV.U32 R2, RZ, RZ, RZ ;  /* 0x000000ffff027224 */ /* 0x000fe200078e00ff */
[----:B------:R-:W-:Y:S02]  /*0450*/  LEA R8, P5, R6, UR4, 0x2 ;  /* 0x0000000406087c11 */ /* 0x000fe4000f8a10ff */
[----:B------:R-:W-:Y:S02]  /*0460*/  LEA.HI.X R5, R5, UR5, R18, 0x2, P6 ;  /* 0x0000000505057c11 */ /* 0x000fe4000b0f1412 */
[----:B------:R-:W-:-:S02]  /*0470*/  LEA R10, P4, R7, UR4, 0x2 ;  /* 0x00000004070a7c11 */ /* 0x000fc4000f8810ff */
[----:B------:R-:W-:Y:S02]  /*0480*/  LEA R12, P6, R14, UR4, 0x2 ;  /* 0x000000040e0c7c11 */ /* 0x000fe4000f8c10ff */
[----:B------:R-:W-:Y:S02]  /*0490*/  LEA.HI.X R9, R6, UR5, R11, 0x2, P5 ;  /* 0x0000000506097c11 */ /* 0x000fe4000a8f140b */
[----:B------:R-:W-:Y:S02]  /*04a0*/  LEA.HI.X R11, R7, UR5, R16, 0x2, P4 ;  /* 0x00000005070b7c11 */ /* 0x000fe4000a0f1410 */
[----:B------:R-:W-:Y:S01]  /*04b0*/  LEA.HI.X R13, R14, UR5, R15, 0x2, P6 ;  /* 0x000000050e0d7c11 */ /* 0x000fe2000b0f140f */
[----:B------:R-:W-:Y:S01]  /*04c0*/  ULDC.64 UR4, c[0x0][0x208] ;  /* 0x0000820000047ab9 */ /* 0x000fe20000000a00 */
[----:B------:R-:W-:Y:S01]  /*04d0*/  CS2R R14, SRZ ;  /* 0x00000000000e7805 */ /* 0x000fe2000001ff00 */
[----:B------:R-:W2:Y:S01]  /*04e0*/  @P2 LDG.E R0, desc[UR4][R4.64+-0x14] ;  /* 0xffffec0404002981 */ /* 0x000ea2000c1e1900 */
[----:B------:R-:W1:Y:S03]  /*04f0*/  LDC.64 R6, c[0x0][0x218] ;  /* 0x00008600ff067b82 */ /* 0x000e660000000a00 */
[----:B------:R-:W3:Y:S04]  /*0500*/  @P0 LDG.E R2, desc[UR4][R8.64+-0x14] ;  /* 0xffffec0408020981 */ /* 0x000ee8000c1e1900 */
[----:B------:R-:W4:Y:S04]  /*0510*/  @P3 LDG.E R14, desc[UR4][R10.64+-0x14] ;  /* 0xffffec040a0e3981 */ /* 0x000f28000c1e1900 */
[----:B------:R-:W5:Y:S01]  /*0520*/  @P1 LDG.E R15, desc[UR4][R12.64+-0x14] ;  /* 0xffffec040c0f1981 */ /* 0x000f62000c1e1900 */
[----:B--2---:R-:W-:-:S04]  /*0530*/  SEL R0, R0, RZ, P2 ;  /* 0x000000ff00007207 */ /* 0x004fc80001000000 */
[----:B------:R-:W-:Y:S02]  /*0540*/  FSETP.GEU.AND P5, PT, R0, RZ, PT ;  /* 0x000000ff0000720b */ /* 0x000fe40003fae000 */
[----:B---3--:R-:W-:Y:S01]  /*0550*/  SEL R16, R2, RZ, P0 ;  /* 0x000000ff02107207 */ /* 0x008fe20000000000 */
[----:B-1----:R-:W-:Y:S01]  /*0560*/  IMAD.WIDE R2, R3, 0x4, R6 ;  /* 0x0000000403027825 */ /* 0x002fe200078e0206 */
[----:B----4-:R-:W-:Y:S02]  /*0570*/  SEL R14, R14, RZ, P3 ;  /* 0x000000ff0e0e7207 */ /* 0x010fe40001800000 */
[----:B------:R-:W-:Y:S02]  /*0580*/  FSEL R0, R0, RZ, P5 ;  /* 0x000000ff00007208 */ /* 0x000fe40002800000 */
[----:B-----5:R-:W-:Y:S02]  /*0590*/  SEL R15, R15, RZ, P1 ;  /* 0x000000ff0f0f7207 */ /* 0x020fe40000800000 */
[----:B------:R-:W-:-:S02]  /*05a0*/  FSETP.GEU.AND P4, PT, R16, RZ, PT ;  /* 0x000000ff1000720b */ /* 0x000fc40003f8e000 */
[----:B------:R-:W-:Y:S02]  /*05b0*/  FSETP.GEU.AND P5, PT, R14, RZ, PT ;  /* 0x000000ff0e00720b */ /* 0x000fe40003fae000 */
[C---:B------:R-:W-:Y:S02]  /*05c0*/  FSETP.GEU.AND P6, PT, R15.reuse, RZ, PT ;  /* 0x000000ff0f00720b */ /* 0x040fe40003fce000 */
[----:B------:R-:W-:Y:S02]  /*05d0*/  FSEL R4, R16, RZ, P4 ;  /* 0x000000ff10047208 */ /* 0x000fe40002000000 */
[----:B------:R-:W-:Y:S02]  /*05e0*/  FSEL R5, R14, RZ, P5 ;  /* 0x000000ff0e057208 */ /* 0x000fe40002800000 */
[----:B------:R-:W-:Y:S02]  /*05f0*/  FSEL R15, R15, RZ, P6 ;  /* 0x000000ff0f0f7208 */ /* 0x000fe40003000000 */
[----:B------:R-:W-:-:S02]  /*0600*/  SEL R12, R0, RZ, P2 ;  /* 0x000000ff000c7207 */ /* 0x000fc40001000000 */
[----:B------:R-:W-:Y:S02]  /*0610*/  SEL R13, R4, RZ, P0 ;  /* 0x000000ff040d7207 */ /* 0x000fe40000000000 */
[----:B------:R-:W-:Y:S02]  /*0620*/  SEL R14, R5, RZ, P3 ;  /* 0x000000ff050e7207 */ /* 0x000fe40001800000 */
[----:B------:R-:W-:-:S05]  /*0630*/  SEL R15, R15, RZ, P1 ;  /* 0x000000ff0f0f7207 */ /* 0x000fca0000800000 */
[----:B------:R-:W-:Y:S01]  /*0640*/  STG.E.128 desc[UR4][R2.64], R12 ;  /* 0x0000000c02007986 */ /* 0x000fe2000c101d04 */
[----:B------:R-:W-:Y:S05]  /*0650*/  EXIT ;  /* 0x000000000000794d */ /* 0x000fea0003800000 */
.L_x_0:
[----:B------:R-:W-:-:S00]  /*0660*/  BRA `(.L_x_0) ;  /* 0xfffffffc00fc7947 */ /* 0x000fc0000383ffff */
[----:B------:R-:W-:-:S00]  /*0670*/  NOP ;  /* 0x0000000000007918 */ /* 0x000fc00000000000 */
        /* <DEDUP_REMOVED lines=8> */
.L_x_1:


//--------------------- .nv.constant0.triton_poi_fused_constant_pad_nd_relu_26 --------------------------
	.section	.nv.constant0.triton_poi_fused_constant_pad_nd_relu_26,"a",@progbits
	.sectionflags	@""
	.align	4
.nv.constant0.triton_poi_fused_constant_pad_nd_relu_26:
	.zero		548
